//
// Generated by NVIDIA NVVM Compiler
//
// Compiler Build ID: CL-36424714
// Cuda compilation tools, release 13.0, V13.0.88
// Based on NVVM 20.0.0
//

.version 9.0
.target sm_100
.address_size 64

	// .globl	_Z7add_intPiS_i

.visible .entry _Z7add_intPiS_i(
	.param .u64 .ptr .align 1 _Z7add_intPiS_i_param_0,
	.param .u64 .ptr .align 1 _Z7add_intPiS_i_param_1,
	.param .u32 _Z7add_intPiS_i_param_2
)
{
	.reg .pred 	%p<2>;
	.reg .b32 	%r<9>;
	.reg .b64 	%rd<8>;

	ld.param.u64 	%rd1, [_Z7add_intPiS_i_param_0];
	ld.param.u64 	%rd2, [_Z7add_intPiS_i_param_1];
	ld.param.u32 	%r2, [_Z7add_intPiS_i_param_2];
	mov.u32 	%r3, %ctaid.x;
	mov.u32 	%r4, %ntid.x;
	mov.u32 	%r5, %tid.x;
	mad.lo.s32 	%r1, %r3, %r4, %r5;
	setp.ge.s32 	%p1, %r1, %r2;
	@%p1 bra 	$L__BB0_2;
	cvta.to.global.u64 	%rd3, %rd2;
	cvta.to.global.u64 	%rd4, %rd1;
	mul.wide.s32 	%rd5, %r1, 4;
	add.s64 	%rd6, %rd3, %rd5;
	ld.global.u32 	%r6, [%rd6];
	add.s64 	%rd7, %rd4, %rd5;
	ld.global.u32 	%r7, [%rd7];
	mul.lo.s32 	%r8, %r7, %r6;
	st.global.u32 	[%rd7], %r8;
$L__BB0_2:
	ret;

}


// ===== COMPILED SASS (sm_100) =====

	.target	sm_100

	.elftype	@"ET_EXEC"


//--------------------- .note.nv.tkinfo           --------------------------
	.section	.note.nv.tkinfo,"",@"SHT_NOTE"
	.sectionflags	@"SHF_NOTE_NV_TKINFO"
	.tkinfo
        /*0018*/ 	.word	0x00000002
        /*0030*/ 	.string	""
        /*0030*/ 	.string	"ptxas"
        /*0030*/ 	.string	"Cuda compilation tools, release 13.0, V13.0.88"
        /*0030*/ 	.string	"Build cuda_13.0.r13.0/compiler.36424714_0"
        /*0030*/ 	.string	"-arch sm_100 -m 64 "



//--------------------- .note.nv.cuinfo           --------------------------
	.section	.note.nv.cuinfo,"",@"SHT_NOTE"
	.sectionflags	@"SHF_NOTE_NV_CUINFO"
        /*0018*/ 	.short	0x0002
        /*001a*/ 	.short	0x0064
        /*001c*/ 	.short	0x0082
	.zero		2


//--------------------- .nv.info                  --------------------------
	.section	.nv.info,"",@"SHT_CUDA_INFO"
	.align	4


	//----- nvinfo : EIATTR_REGCOUNT
	.align		4
        /*0000*/ 	.byte	0x04, 0x2f
        /*0002*/ 	.short	(.L_1 - .L_0)
	.align		4
.L_0:
        /*0004*/ 	.word	index@(_Z7add_intPiS_i)
        /*0008*/ 	.word	0x0000000a


	//----- nvinfo : EIATTR_FRAME_SIZE
	.align		4
.L_1:
        /*000c*/ 	.byte	0x04, 0x11
        /*000e*/ 	.short	(.L_3 - .L_2)
	.align		4
.L_2:
        /*0010*/ 	.word	index@(_Z7add_intPiS_i)
        /*0014*/ 	.word	0x00000000


	//----- nvinfo : EIATTR_MIN_STACK_SIZE
	.align		4
.L_3:
        /*0018*/ 	.byte	0x04, 0x12
        /*001a*/ 	.short	(.L_5 - .L_4)
	.align		4
.L_4:
        /*001c*/ 	.word	index@(_Z7add_intPiS_i)
        /*0020*/ 	.word	0x00000000
.L_5:


//--------------------- .nv.compat                --------------------------
	.section	.nv.compat,"",@"SHT_CUDA_COMPAT_INFO"
	.align	4
        /*0000*/ 	.byte	0x02, 0x09, 0x00, 0x00, 0x02, 0x02, 0x01, 0x00, 0x02, 0x05, 0x05, 0x00, 0x03, 0x07, 0x01, 0x01
        /*0010*/ 	.byte	0x02, 0x03, 0x00, 0x00, 0x02, 0x06, 0x01, 0x00, 0x04, 0x0b, 0x08, 0x00, 0x09, 0x00, 0x00, 0x00
        /*0020*/ 	.byte	0x00, 0x00, 0x00, 0x00


//--------------------- .nv.info._Z7add_intPiS_i  --------------------------
	.section	.nv.info._Z7add_intPiS_i,"",@"SHT_CUDA_INFO"
	.sectionflags	@""
	.align	4


	//----- nvinfo : EIATTR_CUDA_API_VERSION
	.align		4
        /*0000*/ 	.byte	0x04, 0x37
        /*0002*/ 	.short	(.L_7 - .L_6)
.L_6:
        /*0004*/ 	.word	0x00000082


	//----- nvinfo : EIATTR_KPARAM_INFO
	.align		4
.L_7:
        /*0008*/ 	.byte	0x04, 0x17
        /*000a*/ 	.short	(.L_9 - .L_8)
.L_8:
        /*000c*/ 	.word	0x00000000
        /*0010*/ 	.short	0x0002
        /*0012*/ 	.short	0x0010
        /*0014*/ 	.byte	0x00, 0xf0, 0x11, 0x00


	//----- nvinfo : EIATTR_KPARAM_INFO
	.align		4
.L_9:
        /*0018*/ 	.byte	0x04, 0x17
        /*001a*/ 	.short	(.L_11 - .L_10)
.L_10:
        /*001c*/ 	.word	0x00000000
        /*0020*/ 	.short	0x0001
        /*0022*/ 	.short	0x0008
        /*0024*/ 	.byte	0x00, 0xf5, 0x21, 0x00


	//----- nvinfo : EIATTR_KPARAM_INFO
	.align		4
.L_11:
        /*0028*/ 	.byte	0x04, 0x17
        /*002a*/ 	.short	(.L_13 - .L_12)
.L_12:
        /*002c*/ 	.word	0x00000000
        /*0030*/ 	.short	0x0000
        /*0032*/ 	.short	0x0000
        /*0034*/ 	.byte	0x00, 0xf5, 0x21, 0x00


	//----- nvinfo : EIATTR_SPARSE_MMA_MASK
	.align		4
.L_13:
        /*0038*/ 	.byte	0x03, 0x50
        /*003a*/ 	.short	0x0000


	//----- nvinfo : EIATTR_MAXREG_COUNT
	.align		4
        /*003c*/ 	.byte	0x03, 0x1b
        /*003e*/ 	.short	0x00ff


	//----- nvinfo : EIATTR_MERCURY_ISA_VERSION
	.align		4
        /*0040*/ 	.byte	0x03, 0x5f
        /*0042*/ 	.short	0x0101


	//----- nvinfo : EIATTR_VRC_CTA_INIT_COUNT
	.align		4
        /*0044*/ 	.byte	0x02, 0x4a
	.zero		1
	.zero		1


	//----- nvinfo : EIATTR_EXIT_INSTR_OFFSETS
	.align		4
        /*0048*/ 	.byte	0x04, 0x1c
        /*004a*/ 	.short	(.L_15 - .L_14)


	//   ....[0]....
.L_14:
        /*004c*/ 	.word	0x00000070


	//   ....[1]....
        /*0050*/ 	.word	0x00000110


	//----- nvinfo : EIATTR_CBANK_PARAM_SIZE
	.align		4
.L_15:
        /*0054*/ 	.byte	0x03, 0x19
        /*0056*/ 	.short	0x0014


	//----- nvinfo : EIATTR_PARAM_CBANK
	.align		4
        /*0058*/ 	.byte	0x04, 0x0a
        /*005a*/ 	.short	(.L_17 - .L_16)
	.align		4
.L_16:
        /*005c*/ 	.word	index@(.nv.constant0._Z7add_intPiS_i)
        /*0060*/ 	.short	0x0380
        /*0062*/ 	.short	0x0014


	//----- nvinfo : EIATTR_SW_WAR
	.align		4
.L_17:
        /*0064*/ 	.byte	0x04, 0x36
        /*0066*/ 	.short	(.L_19 - .L_18)
.L_18:
        /*0068*/ 	.word	0x00000008
.L_19:


//--------------------- .nv.callgraph             --------------------------
	.section	.nv.callgraph,"",@"SHT_CUDA_CALLGRAPH"
	.align	4
	.sectionentsize	8
	.align		4
        /*0000*/ 	.word	0x00000000
	.align		4
        /*0004*/ 	.word	0xffffffff
	.align		4
        /*0008*/ 	.word	0x00000000
	.align		4
        /*000c*/ 	.word	0xfffffffe
	.align		4
        /*0010*/ 	.word	0x00000000
	.align		4
        /*0014*/ 	.word	0xfffffffd
	.align		4
        /*0018*/ 	.word	0x00000000
	.align		4
        /*001c*/ 	.word	0xfffffffc


//--------------------- .text._Z7add_intPiS_i     --------------------------
	.section	.text._Z7add_intPiS_i,"ax",@progbits
	.align	128
        .global         _Z7add_intPiS_i
        .type           _Z7add_intPiS_i,@function
        .size           _Z7add_intPiS_i,(.L_x_1 - _Z7add_intPiS_i)
        .other          _Z7add_intPiS_i,@"STO_CUDA_ENTRY STV_DEFAULT"
_Z7add_intPiS_i:
.text._Z7add_intPiS_i:
[----:B------:R-:W-:Y:S01]  /*0000*/  LDC R1, c[0x0][0x37c] ;  /* 0x0000df00ff017b82 */ /* 0x000fe20000000800 */
[----:B------:R-:W0:Y:S07]  /*0010*/  S2R R0, SR_TID.X ;  /* 0x0000000000007919 */ /* 0x000e2e0000002100 */
[----:B------:R-:W0:Y:S01]  /*0020*/  S2UR UR4, SR_CTAID.X ;  /* 0x00000000000479c3 */ /* 0x000e220000002500 */
[----:B------:R-:W1:Y:S07]  /*0030*/  LDCU UR5, c[0x0][0x390] ;  /* 0x00007200ff0577ac */ /* 0x000e6e0008000800 */
[----:B------:R-:W0:Y:S02]  /*0040*/  LDC R7, c[0x0][0x360] ;  /* 0x0000d800ff077b82 */ /* 0x000e240000000800 */
[----:B0-----:R-:W-:-:S05]  /*0050*/  IMAD R7, R7, UR4, R0 ;  /* 0x0000000407077c24 */ /* 0x001fca000f8e0200 */
[----:B-1----:R-:W-:-:S13]  /*0060*/  ISETP.GE.AND P0, PT, R7, UR5, PT ;  /* 0x0000000507007c0c */ /* 0x002fda000bf06270 */
[----:B------:R-:W-:Y:S05]  /*0070*/  @P0 EXIT ;  /* 0x000000000000094d */ /* 0x000fea0003800000 */
[----:B------:R-:W0:Y:S01]  /*0080*/  LDC.64 R2, c[0x0][0x388] ;  /* 0x0000e200ff027b82 */ /* 0x000e220000000a00 */
[----:B------:R-:W1:Y:S07]  /*0090*/  LDCU.64 UR4, c[0x0][0x358] ;  /* 0x00006b00ff0477ac */ /* 0x000e6e0008000a00 */
[----:B------:R-:W2:Y:S01]  /*00a0*/  LDC.64 R4, c[0x0][0x380] ;  /* 0x0000e000ff047b82 */ /* 0x000ea20000000a00 */
[----:B0-----:R-:W-:-:S06]  /*00b0*/  IMAD.WIDE R2, R7, 0x4, R2 ;  /* 0x0000000407027825 */ /* 0x001fcc00078e0202 */
[----:B-1----:R-:W3:Y:S01]  /*00c0*/  LDG.E R2, desc[UR4][R2.64] ;  /* 0x0000000402027981 */ /* 0x002ee2000c1e1900 */
[----:B--2---:R-:W-:-:S05]  /*00d0*/  IMAD.WIDE R4, R7, 0x4, R4 ;  /* 0x0000000407047825 */ /* 0x004fca00078e0204 */
[----:B------:R-:W3:Y:S02]  /*00e0*/  LDG.E R7, desc[UR4][R4.64] ;  /* 0x0000000404077981 */ /* 0x000ee4000c1e1900 */
[----:B---3--:R-:W-:-:S05]  /*00f0*/  IMAD R7, R2, R7, RZ ;  /* 0x0000000702077224 */ /* 0x008fca00078e02ff */
[----:B------:R-:W-:Y:S01]  /*0100*/  STG.E desc[UR4][R4.64], R7 ;  /* 0x0000000704007986 */ /* 0x000fe2000c101904 */
[----:B------:R-:W-:Y:S05]  /*0110*/  EXIT ;  /* 0x000000000000794d */ /* 0x000fea0003800000 */
.L_x_0:
[----:B------:R-:W-:-:S00]  /*0120*/  BRA `(.L_x_0) ;  /* 0xfffffffc00fc7947 */ /* 0x000fc0000383ffff */
[----:B------:R-:W-:-:S00]  /*0130*/  NOP ;  /* 0x0000000000007918 */ /* 0x000fc00000000000 */
        /* <DEDUP_REMOVED lines=12> */
.L_x_1:


//--------------------- .nv.shared.reserved.0     --------------------------
	.section	.nv.shared.reserved.0,"aw",@nobits
	.weak		__nv_reservedSMEM_offset_0_alias
	.size		__nv_reservedSMEM_offset_0_alias, 0, 64
	.other		__nv_reservedSMEM_offset_0_alias,@"STO_CUDA_RESERVED_SHARED STV_DEFAULT"
__nv_reservedSMEM_offset_0_alias:
	.zero		0
	.zero		64


//--------------------- .nv.constant0._Z7add_intPiS_i --------------------------
	.section	.nv.constant0._Z7add_intPiS_i,"a",@progbits
	.sectionflags	@""
	.align	4
.nv.constant0._Z7add_intPiS_i:
	.zero		916


//--------------------- SYMBOLS --------------------------

	.type		.nv.reservedSmem.offset0,@object
	.size		.nv.reservedSmem.offset0,0x4
